//
// Generated by NVIDIA NVVM Compiler
//
// Compiler Build ID: CL-36424714
// Cuda compilation tools, release 13.0, V13.0.88
// Based on NVVM 20.0.0
//

.version 9.0
.target sm_100
.address_size 64

	// .globl	_Z9addKernelPKiS0_Pii

.visible .entry _Z9addKernelPKiS0_Pii(
	.param .u64 .ptr .align 1 _Z9addKernelPKiS0_Pii_param_0,
	.param .u64 .ptr .align 1 _Z9addKernelPKiS0_Pii_param_1,
	.param .u64 .ptr .align 1 _Z9addKernelPKiS0_Pii_param_2,
	.param .u32 _Z9addKernelPKiS0_Pii_param_3
)
{
	.reg .pred 	%p<2>;
	.reg .b32 	%r<9>;
	.reg .b64 	%rd<11>;

	ld.param.u64 	%rd1, [_Z9addKernelPKiS0_Pii_param_0];
	ld.param.u64 	%rd2, [_Z9addKernelPKiS0_Pii_param_1];
	ld.param.u64 	%rd3, [_Z9addKernelPKiS0_Pii_param_2];
	ld.param.u32 	%r2, [_Z9addKernelPKiS0_Pii_param_3];
	mov.u32 	%r3, %ntid.x;
	mov.u32 	%r4, %ctaid.x;
	mov.u32 	%r5, %tid.x;
	mad.lo.s32 	%r1, %r3, %r4, %r5;
	setp.ge.s32 	%p1, %r1, %r2;
	@%p1 bra 	$L__BB0_2;
	cvta.to.global.u64 	%rd4, %rd1;
	cvta.to.global.u64 	%rd5, %rd2;
	cvta.to.global.u64 	%rd6, %rd3;
	mul.wide.s32 	%rd7, %r1, 4;
	add.s64 	%rd8, %rd4, %rd7;
	ld.global.u32 	%r6, [%rd8];
	add.s64 	%rd9, %rd5, %rd7;
	ld.global.u32 	%r7, [%rd9];
	add.s32 	%r8, %r7, %r6;
	add.s64 	%rd10, %rd6, %rd7;
	st.global.u32 	[%rd10], %r8;
$L__BB0_2:
	ret;

}


// ===== COMPILED SASS (sm_100) =====

	.target	sm_100

	.elftype	@"ET_EXEC"


//--------------------- .note.nv.tkinfo           --------------------------
	.section	.note.nv.tkinfo,"",@"SHT_NOTE"
	.sectionflags	@"SHF_NOTE_NV_TKINFO"
	.tkinfo
        /*0018*/ 	.word	0x00000002
        /*0030*/ 	.string	""
        /*0030*/ 	.string	"ptxas"
        /*0030*/ 	.string	"Cuda compilation tools, release 13.0, V13.0.88"
        /*0030*/ 	.string	"Build cuda_13.0.r13.0/compiler.36424714_0"
        /*0030*/ 	.string	"-arch sm_100 -m 64 "



//--------------------- .note.nv.cuinfo           --------------------------
	.section	.note.nv.cuinfo,"",@"SHT_NOTE"
	.sectionflags	@"SHF_NOTE_NV_CUINFO"
        /*0018*/ 	.short	0x0002
        /*001a*/ 	.short	0x0064
        /*001c*/ 	.short	0x0082
	.zero		2


//--------------------- .nv.info                  --------------------------
	.section	.nv.info,"",@"SHT_CUDA_INFO"
	.align	4


	//----- nvinfo : EIATTR_REGCOUNT
	.align		4
        /*0000*/ 	.byte	0x04, 0x2f
        /*0002*/ 	.short	(.L_1 - .L_0)
	.align		4
.L_0:
        /*0004*/ 	.word	index@(_Z9addKernelPKiS0_Pii)
        /*0008*/ 	.word	0x0000000c


	//----- nvinfo : EIATTR_FRAME_SIZE
	.align		4
.L_1:
        /*000c*/ 	.byte	0x04, 0x11
        /*000e*/ 	.short	(.L_3 - .L_2)
	.align		4
.L_2:
        /*0010*/ 	.word	index@(_Z9addKernelPKiS0_Pii)
        /*0014*/ 	.word	0x00000000


	//----- nvinfo : EIATTR_MIN_STACK_SIZE
	.align		4
.L_3:
        /*0018*/ 	.byte	0x04, 0x12
        /*001a*/ 	.short	(.L_5 - .L_4)
	.align		4
.L_4:
        /*001c*/ 	.word	index@(_Z9addKernelPKiS0_Pii)
        /*0020*/ 	.word	0x00000000
.L_5:


//--------------------- .nv.compat                --------------------------
	.section	.nv.compat,"",@"SHT_CUDA_COMPAT_INFO"
	.align	4
        /*0000*/ 	.byte	0x02, 0x09, 0x00, 0x00, 0x02, 0x02, 0x01, 0x00, 0x02, 0x05, 0x05, 0x00, 0x03, 0x07, 0x01, 0x01
        /*0010*/ 	.byte	0x02, 0x03, 0x00, 0x00, 0x02, 0x06, 0x01, 0x00, 0x04, 0x0b, 0x08, 0x00, 0x09, 0x00, 0x00, 0x00
        /*0020*/ 	.byte	0x00, 0x00, 0x00, 0x00


//--------------------- .nv.info._Z9addKernelPKiS0_Pii --------------------------
	.section	.nv.info._Z9addKernelPKiS0_Pii,"",@"SHT_CUDA_INFO"
	.sectionflags	@""
	.align	4


	//----- nvinfo : EIATTR_CUDA_API_VERSION
	.align		4
        /*0000*/ 	.byte	0x04, 0x37
        /*0002*/ 	.short	(.L_7 - .L_6)
.L_6:
        /*0004*/ 	.word	0x00000082


	//----- nvinfo : EIATTR_KPARAM_INFO
	.align		4
.L_7:
        /*0008*/ 	.byte	0x04, 0x17
        /*000a*/ 	.short	(.L_9 - .L_8)
.L_8:
        /*000c*/ 	.word	0x00000000
        /*0010*/ 	.short	0x0003
        /*0012*/ 	.short	0x0018
        /*0014*/ 	.byte	0x00, 0xf0, 0x11, 0x00


	//----- nvinfo : EIATTR_KPARAM_INFO
	.align		4
.L_9:
        /*0018*/ 	.byte	0x04, 0x17
        /*001a*/ 	.short	(.L_11 - .L_10)
.L_10:
        /*001c*/ 	.word	0x00000000
        /*0020*/ 	.short	0x0002
        /*0022*/ 	.short	0x0010
        /*0024*/ 	.byte	0x00, 0xf5, 0x21, 0x00


	//----- nvinfo : EIATTR_KPARAM_INFO
	.align		4
.L_11:
        /*0028*/ 	.byte	0x04, 0x17
        /*002a*/ 	.short	(.L_13 - .L_12)
.L_12:
        /*002c*/ 	.word	0x00000000
        /*0030*/ 	.short	0x0001
        /*0032*/ 	.short	0x0008
        /*0034*/ 	.byte	0x00, 0xf5, 0x21, 0x00


	//----- nvinfo : EIATTR_KPARAM_INFO
	.align		4
.L_13:
        /*0038*/ 	.byte	0x04, 0x17
        /*003a*/ 	.short	(.L_15 - .L_14)
.L_14:
        /*003c*/ 	.word	0x00000000
        /*0040*/ 	.short	0x0000
        /*0042*/ 	.short	0x0000
        /*0044*/ 	.byte	0x00, 0xf5, 0x21, 0x00


	//----- nvinfo : EIATTR_SPARSE_MMA_MASK
	.align		4
.L_15:
        /*0048*/ 	.byte	0x03, 0x50
        /*004a*/ 	.short	0x0000


	//----- nvinfo : EIATTR_MAXREG_COUNT
	.align		4
        /*004c*/ 	.byte	0x03, 0x1b
        /*004e*/ 	.short	0x00ff


	//----- nvinfo : EIATTR_MERCURY_ISA_VERSION
	.align		4
        /*0050*/ 	.byte	0x03, 0x5f
        /*0052*/ 	.short	0x0101


	//----- nvinfo : EIATTR_VRC_CTA_INIT_COUNT
	.align		4
        /*0054*/ 	.byte	0x02, 0x4a
	.zero		1
	.zero		1


	//----- nvinfo : EIATTR_EXIT_INSTR_OFFSETS
	.align		4
        /*0058*/ 	.byte	0x04, 0x1c
        /*005a*/ 	.short	(.L_17 - .L_16)


	//   ....[0]....
.L_16:
        /*005c*/ 	.word	0x00000070


	//   ....[1]....
        /*0060*/ 	.word	0x00000130


	//----- nvinfo : EIATTR_CBANK_PARAM_SIZE
	.align		4
.L_17:
        /*0064*/ 	.byte	0x03, 0x19
        /*0066*/ 	.short	0x001c


	//----- nvinfo : EIATTR_PARAM_CBANK
	.align		4
        /*0068*/ 	.byte	0x04, 0x0a
        /*006a*/ 	.short	(.L_19 - .L_18)
	.align		4
.L_18:
        /*006c*/ 	.word	index@(.nv.constant0._Z9addKernelPKiS0_Pii)
        /*0070*/ 	.short	0x0380
        /*0072*/ 	.short	0x001c


	//----- nvinfo : EIATTR_SW_WAR
	.align		4
.L_19:
        /*0074*/ 	.byte	0x04, 0x36
        /*0076*/ 	.short	(.L_21 - .L_20)
.L_20:
        /*0078*/ 	.word	0x00000008
.L_21:


//--------------------- .nv.callgraph             --------------------------
	.section	.nv.callgraph,"",@"SHT_CUDA_CALLGRAPH"
	.align	4
	.sectionentsize	8
	.align		4
        /*0000*/ 	.word	0x00000000
	.align		4
        /*0004*/ 	.word	0xffffffff
	.align		4
        /*0008*/ 	.word	0x00000000
	.align		4
        /*000c*/ 	.word	0xfffffffe
	.align		4
        /*0010*/ 	.word	0x00000000
	.align		4
        /*0014*/ 	.word	0xfffffffd
	.align		4
        /*0018*/ 	.word	0x00000000
	.align		4
        /*001c*/ 	.word	0xfffffffc


//--------------------- .text._Z9addKernelPKiS0_Pii --------------------------
	.section	.text._Z9addKernelPKiS0_Pii,"ax",@progbits
	.align	128
        .global         _Z9addKernelPKiS0_Pii
        .type           _Z9addKernelPKiS0_Pii,@function
        .size           _Z9addKernelPKiS0_Pii,(.L_x_1 - _Z9addKernelPKiS0_Pii)
        .other          _Z9addKernelPKiS0_Pii,@"STO_CUDA_ENTRY STV_DEFAULT"
_Z9addKernelPKiS0_Pii:
.text._Z9addKernelPKiS0_Pii:
[----:B------:R-:W-:Y:S01]  /*0000*/  LDC R1, c[0x0][0x37c] ;  /* 0x0000df00ff017b82 */ /* 0x000fe20000000800 */
[----:B------:R-:W0:Y:S01]  /*0010*/  S2R R9, SR_CTAID.X ;  /* 0x0000000000097919 */ /* 0x000e220000002500 */
[----:B------:R-:W0:Y:S01]  /*0020*/  LDCU UR4, c[0x0][0x360] ;  /* 0x00006c00ff0477ac */ /* 0x000e220008000800 */
[----:B------:R-:W0:Y:S01]  /*0030*/  S2R R0, SR_TID.X ;  /* 0x0000000000007919 */ /* 0x000e220000002100 */
[----:B------:R-:W1:Y:S01]  /*0040*/  LDCU UR5, c[0x0][0x398] ;  /* 0x00007300ff0577ac */ /* 0x000e620008000800 */
[----:B0-----:R-:W-:-:S05]  /*0050*/  IMAD R9, R9, UR4, R0 ;  /* 0x0000000409097c24 */ /* 0x001fca000f8e0200 */
[----:B-1----:R-:W-:-:S13]  /*0060*/  ISETP.GE.AND P0, PT, R9, UR5, PT ;  /* 0x0000000509007c0c */ /* 0x002fda000bf06270 */
[----:B------:R-:W-:Y:S05]  /*0070*/  @P0 EXIT ;  /* 0x000000000000094d */ /* 0x000fea0003800000 */
[----:B------:R-:W0:Y:S01]  /*0080*/  LDC.64 R2, c[0x0][0x380] ;  /* 0x0000e000ff027b82 */ /* 0x000e220000000a00 */
[----:B------:R-:W1:Y:S07]  /*0090*/  LDCU.64 UR4, c[0x0][0x358] ;  /* 0x00006b00ff0477ac */ /* 0x000e6e0008000a00 */
[----:B------:R-:W2:Y:S08]  /*00a0*/  LDC.64 R4, c[0x0][0x388] ;  /* 0x0000e200ff047b82 */ /* 0x000eb00000000a00 */
[----:B------:R-:W3:Y:S01]  /*00b0*/  LDC.64 R6, c[0x0][0x390] ;  /* 0x0000e400ff067b82 */ /* 0x000ee20000000a00 */
[----:B0-----:R-:W-:-:S06]  /*00c0*/  IMAD.WIDE R2, R9, 0x4, R2 ;  /* 0x0000000409027825 */ /* 0x001fcc00078e0202 */
[----:B-1----:R-:W4:Y:S01]  /*00d0*/  LDG.E R2, desc[UR4][R2.64] ;  /* 0x0000000402027981 */ /* 0x002f22000c1e1900 */
[----:B--2---:R-:W-:-:S06]  /*00e0*/  IMAD.WIDE R4, R9, 0x4, R4 ;  /* 0x0000000409047825 */ /* 0x004fcc00078e0204 */
[----:B------:R-:W4:Y:S01]  /*00f0*/  LDG.E R5, desc[UR4][R4.64] ;  /* 0x0000000404057981 */ /* 0x000f22000c1e1900 */
[----:B---3--:R-:W-:Y:S01]  /*0100*/  IMAD.WIDE R6, R9, 0x4, R6 ;  /* 0x0000000409067825 */ /* 0x008fe200078e0206 */
[----:B----4-:R-:W-:-:S05]  /*0110*/  IADD3 R9, PT, PT, R2, R5, RZ ;  /* 0x0000000502097210 */ /* 0x010fca0007ffe0ff */
[----:B------:R-:W-:Y:S01]  /*0120*/  STG.E desc[UR4][R6.64], R9 ;  /* 0x0000000906007986 */ /* 0x000fe2000c101904 */
[----:B------:R-:W-:Y:S05]  /*0130*/  EXIT ;  /* 0x000000000000794d */ /* 0x000fea0003800000 */
.L_x_0:
[----:B------:R-:W-:-:S00]  /*0140*/  BRA `(.L_x_0) ;  /* 0xfffffffc00fc7947 */ /* 0x000fc0000383ffff */
[----:B------:R-:W-:-:S00]  /*0150*/  NOP ;  /* 0x0000000000007918 */ /* 0x000fc00000000000 */
        /* <DEDUP_REMOVED lines=10> */
.L_x_1:


//--------------------- .nv.shared.reserved.0     --------------------------
	.section	.nv.shared.reserved.0,"aw",@nobits
	.weak		__nv_reservedSMEM_offset_0_alias
	.size		__nv_reservedSMEM_offset_0_alias, 0, 64
	.other		__nv_reservedSMEM_offset_0_alias,@"STO_CUDA_RESERVED_SHARED STV_DEFAULT"
__nv_reservedSMEM_offset_0_alias:
	.zero		0
	.zero		64


//--------------------- .nv.constant0._Z9addKernelPKiS0_Pii --------------------------
	.section	.nv.constant0._Z9addKernelPKiS0_Pii,"a",@progbits
	.sectionflags	@""
	.align	4
.nv.constant0._Z9addKernelPKiS0_Pii:
	.zero		924


//--------------------- SYMBOLS --------------------------

	.type		.nv.reservedSmem.offset0,@object
	.size		.nv.reservedSmem.offset0,0x4
